//
// Generated by NVIDIA NVVM Compiler
//
// Compiler Build ID: CL-36424714
// Cuda compilation tools, release 13.0, V13.0.88
// Based on NVVM 20.0.0
//

.version 9.0
.target sm_100
.address_size 64

	// .globl	_Z12swap_reflectPfi

.visible .entry _Z12swap_reflectPfi(
	.param .u64 .ptr .align 1 _Z12swap_reflectPfi_param_0,
	.param .u32 _Z12swap_reflectPfi_param_1
)
{
	.reg .pred 	%p<9>;
	.reg .b32 	%r<13>;
	.reg .b32 	%f<4>;
	.reg .b64 	%rd<9>;

	ld.param.u64 	%rd2, [_Z12swap_reflectPfi_param_0];
	ld.param.u32 	%r4, [_Z12swap_reflectPfi_param_1];
	cvta.to.global.u64 	%rd1, %rd2;
	mov.u32 	%r1, %ctaid.x;
	mov.u32 	%r5, %tid.x;
	setp.ge.s32 	%p1, %r1, %r4;
	add.s32 	%r6, %r4, -1;
	setp.ge.s32 	%p2, %r5, %r6;
	or.pred  	%p3, %p1, %p2;
	and.b32  	%r7, %r5, 1;
	setp.eq.b32 	%p4, %r7, 1;
	or.pred  	%p5, %p4, %p3;
	@%p5 bra 	$L__BB0_2;
	mad.lo.s32 	%r8, %r4, %r1, %r5;
	mul.wide.u32 	%rd3, %r8, 4;
	add.s64 	%rd4, %rd1, %rd3;
	ld.global.f32 	%f1, [%rd4];
	ld.global.f32 	%f2, [%rd4+4];
	st.global.f32 	[%rd4], %f2;
	st.global.f32 	[%rd4+4], %f1;
$L__BB0_2:
	bar.sync 	0;
	max.s32 	%r10, %r1, %r5;
	setp.ge.s32 	%p6, %r10, %r4;
	setp.le.u32 	%p7, %r1, %r5;
	or.pred  	%p8, %p6, %p7;
	@%p8 bra 	$L__BB0_4;
	mad.lo.s32 	%r11, %r4, %r1, %r5;
	mul.wide.u32 	%rd5, %r11, 4;
	add.s64 	%rd6, %rd1, %rd5;
	ld.global.f32 	%f3, [%rd6];
	mad.lo.s32 	%r12, %r4, %r5, %r1;
	mul.wide.u32 	%rd7, %r12, 4;
	add.s64 	%rd8, %rd1, %rd7;
	st.global.f32 	[%rd8], %f3;
$L__BB0_4:
	ret;

}


// ===== COMPILED SASS (sm_100) =====

	.target	sm_100

	.elftype	@"ET_EXEC"


//--------------------- .note.nv.tkinfo           --------------------------
	.section	.note.nv.tkinfo,"",@"SHT_NOTE"
	.sectionflags	@"SHF_NOTE_NV_TKINFO"
	.tkinfo
        /*0018*/ 	.word	0x00000002
        /*0030*/ 	.string	""
        /*0030*/ 	.string	"ptxas"
        /*0030*/ 	.string	"Cuda compilation tools, release 13.0, V13.0.88"
        /*0030*/ 	.string	"Build cuda_13.0.r13.0/compiler.36424714_0"
        /*0030*/ 	.string	"-arch sm_100 -m 64 "



//--------------------- .note.nv.cuinfo           --------------------------
	.section	.note.nv.cuinfo,"",@"SHT_NOTE"
	.sectionflags	@"SHF_NOTE_NV_CUINFO"
        /*0018*/ 	.short	0x0002
        /*001a*/ 	.short	0x0064
        /*001c*/ 	.short	0x0082
	.zero		2


//--------------------- .nv.info                  --------------------------
	.section	.nv.info,"",@"SHT_CUDA_INFO"
	.align	4


	//----- nvinfo : EIATTR_REGCOUNT
	.align		4
        /*0000*/ 	.byte	0x04, 0x2f
        /*0002*/ 	.short	(.L_1 - .L_0)
	.align		4
.L_0:
        /*0004*/ 	.word	index@(_Z12swap_reflectPfi)
        /*0008*/ 	.word	0x0000000c


	//----- nvinfo : EIATTR_FRAME_SIZE
	.align		4
.L_1:
        /*000c*/ 	.byte	0x04, 0x11
        /*000e*/ 	.short	(.L_3 - .L_2)
	.align		4
.L_2:
        /*0010*/ 	.word	index@(_Z12swap_reflectPfi)
        /*0014*/ 	.word	0x00000000


	//----- nvinfo : EIATTR_MIN_STACK_SIZE
	.align		4
.L_3:
        /*0018*/ 	.byte	0x04, 0x12
        /*001a*/ 	.short	(.L_5 - .L_4)
	.align		4
.L_4:
        /*001c*/ 	.word	index@(_Z12swap_reflectPfi)
        /*0020*/ 	.word	0x00000000
.L_5:


//--------------------- .nv.compat                --------------------------
	.section	.nv.compat,"",@"SHT_CUDA_COMPAT_INFO"
	.align	4
        /*0000*/ 	.byte	0x02, 0x09, 0x00, 0x00, 0x02, 0x02, 0x01, 0x00, 0x02, 0x05, 0x05, 0x00, 0x03, 0x07, 0x01, 0x01
        /*0010*/ 	.byte	0x02, 0x03, 0x00, 0x00, 0x02, 0x06, 0x01, 0x00, 0x04, 0x0b, 0x08, 0x00, 0x09, 0x00, 0x00, 0x00
        /*0020*/ 	.byte	0x00, 0x00, 0x00, 0x00


//--------------------- .nv.info._Z12swap_reflectPfi --------------------------
	.section	.nv.info._Z12swap_reflectPfi,"",@"SHT_CUDA_INFO"
	.sectionflags	@""
	.align	4


	//----- nvinfo : EIATTR_CUDA_API_VERSION
	.align		4
        /*0000*/ 	.byte	0x04, 0x37
        /*0002*/ 	.short	(.L_7 - .L_6)
.L_6:
        /*0004*/ 	.word	0x00000082


	//----- nvinfo : EIATTR_KPARAM_INFO
	.align		4
.L_7:
        /*0008*/ 	.byte	0x04, 0x17
        /*000a*/ 	.short	(.L_9 - .L_8)
.L_8:
        /*000c*/ 	.word	0x00000000
        /*0010*/ 	.short	0x0001
        /*0012*/ 	.short	0x0008
        /*0014*/ 	.byte	0x00, 0xf0, 0x11, 0x00


	//----- nvinfo : EIATTR_KPARAM_INFO
	.align		4
.L_9:
        /*0018*/ 	.byte	0x04, 0x17
        /*001a*/ 	.short	(.L_11 - .L_10)
.L_10:
        /*001c*/ 	.word	0x00000000
        /*0020*/ 	.short	0x0000
        /*0022*/ 	.short	0x0000
        /*0024*/ 	.byte	0x00, 0xf5, 0x21, 0x00


	//----- nvinfo : EIATTR_SPARSE_MMA_MASK
	.align		4
.L_11:
        /*0028*/ 	.byte	0x03, 0x50
        /*002a*/ 	.short	0x0000


	//----- nvinfo : EIATTR_MAXREG_COUNT
	.align		4
        /*002c*/ 	.byte	0x03, 0x1b
        /*002e*/ 	.short	0x00ff


	//----- nvinfo : EIATTR_NUM_BARRIERS
	.align		4
        /*0030*/ 	.byte	0x02, 0x4c
        /*0032*/ 	.byte	0x01
	.zero		1


	//----- nvinfo : EIATTR_MERCURY_ISA_VERSION
	.align		4
        /*0034*/ 	.byte	0x03, 0x5f
        /*0036*/ 	.short	0x0101


	//----- nvinfo : EIATTR_VRC_CTA_INIT_COUNT
	.align		4
        /*0038*/ 	.byte	0x02, 0x4a
	.zero		1
	.zero		1


	//----- nvinfo : EIATTR_EXIT_INSTR_OFFSETS
	.align		4
        /*003c*/ 	.byte	0x04, 0x1c
        /*003e*/ 	.short	(.L_13 - .L_12)


	//   ....[0]....
.L_12:
        /*0040*/ 	.word	0x00000180


	//   ....[1]....
        /*0044*/ 	.word	0x00000200


	//----- nvinfo : EIATTR_CRS_STACK_SIZE
	.align		4
.L_13:
        /*0048*/ 	.byte	0x04, 0x1e
        /*004a*/ 	.short	(.L_15 - .L_14)
.L_14:
        /*004c*/ 	.word	0x00000000


	//----- nvinfo : EIATTR_CBANK_PARAM_SIZE
	.align		4
.L_15:
        /*0050*/ 	.byte	0x03, 0x19
        /*0052*/ 	.short	0x000c


	//----- nvinfo : EIATTR_PARAM_CBANK
	.align		4
        /*0054*/ 	.byte	0x04, 0x0a
        /*0056*/ 	.short	(.L_17 - .L_16)
	.align		4
.L_16:
        /*0058*/ 	.word	index@(.nv.constant0._Z12swap_reflectPfi)
        /*005c*/ 	.short	0x0380
        /*005e*/ 	.short	0x000c


	//----- nvinfo : EIATTR_SW_WAR
	.align		4
.L_17:
        /*0060*/ 	.byte	0x04, 0x36
        /*0062*/ 	.short	(.L_19 - .L_18)
.L_18:
        /*0064*/ 	.word	0x00000008
.L_19:


//--------------------- .nv.callgraph             --------------------------
	.section	.nv.callgraph,"",@"SHT_CUDA_CALLGRAPH"
	.align	4
	.sectionentsize	8
	.align		4
        /*0000*/ 	.word	0x00000000
	.align		4
        /*0004*/ 	.word	0xffffffff
	.align		4
        /*0008*/ 	.word	0x00000000
	.align		4
        /*000c*/ 	.word	0xfffffffe
	.align		4
        /*0010*/ 	.word	0x00000000
	.align		4
        /*0014*/ 	.word	0xfffffffd
	.align		4
        /*0018*/ 	.word	0x00000000
	.align		4
        /*001c*/ 	.word	0xfffffffc


//--------------------- .text._Z12swap_reflectPfi --------------------------
	.section	.text._Z12swap_reflectPfi,"ax",@progbits
	.align	128
        .global         _Z12swap_reflectPfi
        .type           _Z12swap_reflectPfi,@function
        .size           _Z12swap_reflectPfi,(.L_x_3 - _Z12swap_reflectPfi)
        .other          _Z12swap_reflectPfi,@"STO_CUDA_ENTRY STV_DEFAULT"
_Z12swap_reflectPfi:
.text._Z12swap_reflectPfi:
[----:B------:R-:W-:Y:S01]  /*0000*/  LDC R1, c[0x0][0x37c] ;  /* 0x0000df00ff017b82 */ /* 0x000fe20000000800 */
[----:B------:R-:W0:Y:S07]  /*0010*/  S2R R9, SR_TID.X ;  /* 0x0000000000097919 */ /* 0x000e2e0000002100 */
[----:B------:R-:W1:Y:S01]  /*0020*/  LDC R6, c[0x0][0x388] ;  /* 0x0000e200ff067b82 */ /* 0x000e620000000800 */
[----:B------:R-:W2:Y:S01]  /*0030*/  LDCU.64 UR4, c[0x0][0x358] ;  /* 0x00006b00ff0477ac */ /* 0x000ea20008000a00 */
[----:B------:R-:W-:Y:S06]  /*0040*/  BSSY.RECONVERGENT B0, `(.L_x_0) ;  /* 0x0000012000007945 */ /* 0x000fec0003800200 */
[----:B------:R-:W3:Y:S01]  /*0050*/  S2UR UR6, SR_CTAID.X ;  /* 0x00000000000679c3 */ /* 0x000ee20000002500 */
[----:B-1----:R-:W-:-:S04]  /*0060*/  IADD3 R0, PT, PT, R6, -0x1, RZ ;  /* 0xffffffff06007810 */ /* 0x002fc80007ffe0ff */
[C---:B0-----:R-:W-:Y:S02]  /*0070*/  ISETP.GE.AND P1, PT, R9.reuse, R0, PT ;  /* 0x000000000900720c */ /* 0x041fe40003f26270 */
[C---:B------:R-:W-:Y:S02]  /*0080*/  LOP3.LUT R2, R9.reuse, 0x1, RZ, 0xc0, !PT ;  /* 0x0000000109027812 */ /* 0x040fe400078ec0ff */
[----:B---3--:R-:W-:Y:S02]  /*0090*/  ISETP.LE.OR P1, PT, R6, UR6, P1 ;  /* 0x0000000606007c0c */ /* 0x008fe40008f23670 */
[C---:B------:R-:W-:Y:S02]  /*00a0*/  ISETP.LT.U32.AND P0, PT, R9.reuse, UR6, PT ;  /* 0x0000000609007c0c */ /* 0x040fe4000bf01070 */
[----:B------:R-:W-:Y:S02]  /*00b0*/  ISETP.EQ.U32.OR P1, PT, R2, 0x1, P1 ;  /* 0x000000010200780c */ /* 0x000fe40000f22470 */
[----:B------:R-:W-:-:S04]  /*00c0*/  VIMNMX R0, PT, PT, R9, UR6, !PT ;  /* 0x0000000609007c48 */ /* 0x000fc8000ffe0100 */
[----:B------:R-:W-:-:S07]  /*00d0*/  ISETP.GE.OR P0, PT, R0, R6, !P0 ;  /* 0x000000060000720c */ /* 0x000fce0004706670 */
[----:B--2---:R-:W-:Y:S06]  /*00e0*/  @P1 BRA `(.L_x_1) ;  /* 0x00000000001c1947 */ /* 0x004fec0003800000 */
[----:B------:R-:W0:Y:S01]  /*00f0*/  LDC.64 R2, c[0x0][0x380] ;  /* 0x0000e000ff027b82 */ /* 0x000e220000000a00 */
[----:B------:R-:W-:-:S04]  /*0100*/  IMAD R5, R6, UR6, R9 ;  /* 0x0000000606057c24 */ /* 0x000fc8000f8e0209 */
[----:B0-----:R-:W-:-:S05]  /*0110*/  IMAD.WIDE.U32 R2, R5, 0x4, R2 ;  /* 0x0000000405027825 */ /* 0x001fca00078e0002 */
[----:B------:R-:W2:Y:S04]  /*0120*/  LDG.E R7, desc[UR4][R2.64+0x4] ;  /* 0x0000040402077981 */ /* 0x000ea8000c1e1900 */
[----:B------:R-:W3:Y:S04]  /*0130*/  LDG.E R5, desc[UR4][R2.64] ;  /* 0x0000000402057981 */ /* 0x000ee8000c1e1900 */
[----:B--2---:R0:W-:Y:S04]  /*0140*/  STG.E desc[UR4][R2.64], R7 ;  /* 0x0000000702007986 */ /* 0x0041e8000c101904 */
[----:B---3--:R0:W-:Y:S02]  /*0150*/  STG.E desc[UR4][R2.64+0x4], R5 ;  /* 0x0000040502007986 */ /* 0x0081e4000c101904 */
.L_x_1:
[----:B------:R-:W-:Y:S05]  /*0160*/  BSYNC.RECONVERGENT B0 ;  /* 0x0000000000007941 */ /* 0x000fea0003800200 */
.L_x_0:
[----:B------:R-:W-:Y:S06]  /*0170*/  BAR.SYNC.DEFER_BLOCKING 0x0 ;  /* 0x0000000000007b1d */ /* 0x000fec0000010000 */
[----:B------:R-:W-:Y:S05]  /*0180*/  @P0 EXIT ;  /* 0x000000000000094d */ /* 0x000fea0003800000 */
[----:B0-----:R-:W0:Y:S01]  /*0190*/  LDC.64 R2, c[0x0][0x380] ;  /* 0x0000e000ff027b82 */ /* 0x001e220000000a00 */
[----:B------:R-:W-:-:S04]  /*01a0*/  IMAD R5, R6, UR6, R9 ;  /* 0x0000000606057c24 */ /* 0x000fc8000f8e0209 */
[----:B0-----:R-:W-:-:S06]  /*01b0*/  IMAD.WIDE.U32 R4, R5, 0x4, R2 ;  /* 0x0000000405047825 */ /* 0x001fcc00078e0002 */
[----:B------:R-:W2:Y:S01]  /*01c0*/  LDG.E R5, desc[UR4][R4.64] ;  /* 0x0000000404057981 */ /* 0x000ea2000c1e1900 */
[----:B------:R-:W-:-:S04]  /*01d0*/  IMAD R7, R9, R6, UR6 ;  /* 0x0000000609077e24 */ /* 0x000fc8000f8e0206 */
[----:B------:R-:W-:-:S05]  /*01e0*/  IMAD.WIDE.U32 R2, R7, 0x4, R2 ;  /* 0x0000000407027825 */ /* 0x000fca00078e0002 */
[----:B--2---:R-:W-:Y:S01]  /*01f0*/  STG.E desc[UR4][R2.64], R5 ;  /* 0x0000000502007986 */ /* 0x004fe2000c101904 */
[----:B------:R-:W-:Y:S05]  /*0200*/  EXIT ;  /* 0x000000000000794d */ /* 0x000fea0003800000 */
.L_x_2:
[----:B------:R-:W-:-:S00]  /*0210*/  BRA `(.L_x_2) ;  /* 0xfffffffc00fc7947 */ /* 0x000fc0000383ffff */
[----:B------:R-:W-:-:S00]  /*0220*/  NOP ;  /* 0x0000000000007918 */ /* 0x000fc00000000000 */
        /* <DEDUP_REMOVED lines=13> */
.L_x_3:


//--------------------- .nv.shared.reserved.0     --------------------------
	.section	.nv.shared.reserved.0,"aw",@nobits
	.weak		__nv_reservedSMEM_offset_0_alias
	.size		__nv_reservedSMEM_offset_0_alias, 0, 64
	.other		__nv_reservedSMEM_offset_0_alias,@"STO_CUDA_RESERVED_SHARED STV_DEFAULT"
__nv_reservedSMEM_offset_0_alias:
	.zero		0
	.zero		64


//--------------------- .nv.constant0._Z12swap_reflectPfi --------------------------
	.section	.nv.constant0._Z12swap_reflectPfi,"a",@progbits
	.sectionflags	@""
	.align	4
.nv.constant0._Z12swap_reflectPfi:
	.zero		908


//--------------------- SYMBOLS --------------------------

	.type		.nv.reservedSmem.offset0,@object
	.size		.nv.reservedSmem.offset0,0x4
